//
// Generated by NVIDIA NVVM Compiler
//
// Compiler Build ID: CL-36424714
// Cuda compilation tools, release 13.0, V13.0.88
// Based on NVVM 20.0.0
//

.version 9.0
.target sm_100
.address_size 64

	// .globl	_Z10initRandomP17curandStateXORWOWj
.global .align 4 .b8 precalc_xorwow_matrix[102400];
.global .align 4 .b8 precalc_xorwow_offset_matrix[102400];
.global .align 4 .b8 mrg32k3aM1[2304];
.global .align 4 .b8 mrg32k3aM2[2304];
.global .align 4 .b8 mrg32k3aM1SubSeq[2016];
.global .align 4 .b8 mrg32k3aM2SubSeq[2016];
.global .align 4 .b8 mrg32k3aM1Seq[2304];
.global .align 4 .b8 mrg32k3aM2Seq[2304];
.const .align 8 .b8 __cr_lgamma_table[72];

.visible .entry _Z10initRandomP17curandStateXORWOWj(
	.param .u64 .ptr .align 1 _Z10initRandomP17curandStateXORWOWj_param_0,
	.param .u32 _Z10initRandomP17curandStateXORWOWj_param_1
)
{
	.reg .pred 	%p<24>;
	.reg .b32 	%r<409>;
	.reg .b64 	%rd<18>;

	ld.param.u64 	%rd8, [_Z10initRandomP17curandStateXORWOWj_param_0];
	ld.param.u32 	%r182, [_Z10initRandomP17curandStateXORWOWj_param_1];
	cvta.to.global.u64 	%rd9, %rd8;
	mov.u32 	%r183, %ctaid.x;
	mov.u32 	%r184, %ntid.x;
	mov.u32 	%r185, %tid.x;
	mad.lo.s32 	%r186, %r183, %r184, %r185;
	cvt.u64.u32 	%rd17, %r186;
	mul.wide.u32 	%rd10, %r186, 48;
	add.s64 	%rd2, %rd9, %rd10;
	xor.b32  	%r187, %r182, -1429050551;
	mul.lo.s32 	%r188, %r187, 1099087573;
	add.s32 	%r189, %r188, -638133224;
	add.s32 	%r190, %r188, 123456789;
	st.global.v2.u32 	[%rd2], {%r189, %r190};
	xor.b32  	%r191, %r188, 362436069;
	mov.b32 	%r192, -123459836;
	st.global.v2.u32 	[%rd2+8], {%r191, %r192};
	add.s32 	%r193, %r188, 5783321;
	mov.b32 	%r194, -589760388;
	st.global.v2.u32 	[%rd2+16], {%r194, %r193};
	setp.eq.s32 	%p1, %r186, 0;
	@%p1 bra 	$L__BB0_42;
	mov.b32 	%r315, 0;
	mov.u64 	%rd12, precalc_xorwow_matrix;
$L__BB0_2:
	and.b64  	%rd4, %rd17, 3;
	setp.eq.s64 	%p2, %rd4, 0;
	@%p2 bra 	$L__BB0_41;
	mul.wide.u32 	%rd11, %r315, 3200;
	add.s64 	%rd5, %rd12, %rd11;
	cvt.u32.u64 	%r2, %rd4;
	mov.b32 	%r316, 0;
$L__BB0_4:
	mov.b32 	%r329, 0;
	mov.u32 	%r330, %r329;
	mov.u32 	%r331, %r329;
	mov.u32 	%r332, %r329;
	mov.u32 	%r333, %r329;
	mov.u32 	%r322, %r329;
$L__BB0_5:
	mul.wide.u32 	%rd13, %r322, 4;
	add.s64 	%rd14, %rd2, %rd13;
	ld.global.u32 	%r10, [%rd14+4];
	shl.b32 	%r11, %r322, 5;
	mov.b32 	%r328, 0;
$L__BB0_6:
	.pragma "nounroll";
	shr.u32 	%r199, %r10, %r328;
	and.b32  	%r200, %r199, 1;
	setp.eq.b32 	%p3, %r200, 1;
	not.pred 	%p4, %p3;
	add.s32 	%r201, %r11, %r328;
	mul.lo.s32 	%r202, %r201, 5;
	mul.wide.u32 	%rd15, %r202, 4;
	add.s64 	%rd6, %rd5, %rd15;
	@%p4 bra 	$L__BB0_8;
	ld.global.u32 	%r203, [%rd6];
	xor.b32  	%r333, %r333, %r203;
	ld.global.u32 	%r204, [%rd6+4];
	xor.b32  	%r332, %r332, %r204;
	ld.global.u32 	%r205, [%rd6+8];
	xor.b32  	%r331, %r331, %r205;
	ld.global.u32 	%r206, [%rd6+12];
	xor.b32  	%r330, %r330, %r206;
	ld.global.u32 	%r207, [%rd6+16];
	xor.b32  	%r329, %r329, %r207;
$L__BB0_8:
	and.b32  	%r209, %r199, 2;
	setp.eq.s32 	%p5, %r209, 0;
	@%p5 bra 	$L__BB0_10;
	ld.global.u32 	%r210, [%rd6+20];
	xor.b32  	%r333, %r333, %r210;
	ld.global.u32 	%r211, [%rd6+24];
	xor.b32  	%r332, %r332, %r211;
	ld.global.u32 	%r212, [%rd6+28];
	xor.b32  	%r331, %r331, %r212;
	ld.global.u32 	%r213, [%rd6+32];
	xor.b32  	%r330, %r330, %r213;
	ld.global.u32 	%r214, [%rd6+36];
	xor.b32  	%r329, %r329, %r214;
$L__BB0_10:
	and.b32  	%r216, %r199, 4;
	setp.eq.s32 	%p6, %r216, 0;
	@%p6 bra 	$L__BB0_12;
	ld.global.u32 	%r217, [%rd6+40];
	xor.b32  	%r333, %r333, %r217;
	ld.global.u32 	%r218, [%rd6+44];
	xor.b32  	%r332, %r332, %r218;
	ld.global.u32 	%r219, [%rd6+48];
	xor.b32  	%r331, %r331, %r219;
	ld.global.u32 	%r220, [%rd6+52];
	xor.b32  	%r330, %r330, %r220;
	ld.global.u32 	%r221, [%rd6+56];
	xor.b32  	%r329, %r329, %r221;
$L__BB0_12:
	and.b32  	%r223, %r199, 8;
	setp.eq.s32 	%p7, %r223, 0;
	@%p7 bra 	$L__BB0_14;
	ld.global.u32 	%r224, [%rd6+60];
	xor.b32  	%r333, %r333, %r224;
	ld.global.u32 	%r225, [%rd6+64];
	xor.b32  	%r332, %r332, %r225;
	ld.global.u32 	%r226, [%rd6+68];
	xor.b32  	%r331, %r331, %r226;
	ld.global.u32 	%r227, [%rd6+72];
	xor.b32  	%r330, %r330, %r227;
	ld.global.u32 	%r228, [%rd6+76];
	xor.b32  	%r329, %r329, %r228;
$L__BB0_14:
	and.b32  	%r230, %r199, 16;
	setp.eq.s32 	%p8, %r230, 0;
	@%p8 bra 	$L__BB0_16;
	ld.global.u32 	%r231, [%rd6+80];
	xor.b32  	%r333, %r333, %r231;
	ld.global.u32 	%r232, [%rd6+84];
	xor.b32  	%r332, %r332, %r232;
	ld.global.u32 	%r233, [%rd6+88];
	xor.b32  	%r331, %r331, %r233;
	ld.global.u32 	%r234, [%rd6+92];
	xor.b32  	%r330, %r330, %r234;
	ld.global.u32 	%r235, [%rd6+96];
	xor.b32  	%r329, %r329, %r235;
$L__BB0_16:
	and.b32  	%r237, %r199, 32;
	setp.eq.s32 	%p9, %r237, 0;
	@%p9 bra 	$L__BB0_18;
	ld.global.u32 	%r238, [%rd6+100];
	xor.b32  	%r333, %r333, %r238;
	ld.global.u32 	%r239, [%rd6+104];
	xor.b32  	%r332, %r332, %r239;
	ld.global.u32 	%r240, [%rd6+108];
	xor.b32  	%r331, %r331, %r240;
	ld.global.u32 	%r241, [%rd6+112];
	xor.b32  	%r330, %r330, %r241;
	ld.global.u32 	%r242, [%rd6+116];
	xor.b32  	%r329, %r329, %r242;
$L__BB0_18:
	and.b32  	%r244, %r199, 64;
	setp.eq.s32 	%p10, %r244, 0;
	@%p10 bra 	$L__BB0_20;
	ld.global.u32 	%r245, [%rd6+120];
	xor.b32  	%r333, %r333, %r245;
	ld.global.u32 	%r246, [%rd6+124];
	xor.b32  	%r332, %r332, %r246;
	ld.global.u32 	%r247, [%rd6+128];
	xor.b32  	%r331, %r331, %r247;
	ld.global.u32 	%r248, [%rd6+132];
	xor.b32  	%r330, %r330, %r248;
	ld.global.u32 	%r249, [%rd6+136];
	xor.b32  	%r329, %r329, %r249;
$L__BB0_20:
	and.b32  	%r251, %r199, 128;
	setp.eq.s32 	%p11, %r251, 0;
	@%p11 bra 	$L__BB0_22;
	ld.global.u32 	%r252, [%rd6+140];
	xor.b32  	%r333, %r333, %r252;
	ld.global.u32 	%r253, [%rd6+144];
	xor.b32  	%r332, %r332, %r253;
	ld.global.u32 	%r254, [%rd6+148];
	xor.b32  	%r331, %r331, %r254;
	ld.global.u32 	%r255, [%rd6+152];
	xor.b32  	%r330, %r330, %r255;
	ld.global.u32 	%r256, [%rd6+156];
	xor.b32  	%r329, %r329, %r256;
$L__BB0_22:
	and.b32  	%r258, %r199, 256;
	setp.eq.s32 	%p12, %r258, 0;
	@%p12 bra 	$L__BB0_24;
	ld.global.u32 	%r259, [%rd6+160];
	xor.b32  	%r333, %r333, %r259;
	ld.global.u32 	%r260, [%rd6+164];
	xor.b32  	%r332, %r332, %r260;
	ld.global.u32 	%r261, [%rd6+168];
	xor.b32  	%r331, %r331, %r261;
	ld.global.u32 	%r262, [%rd6+172];
	xor.b32  	%r330, %r330, %r262;
	ld.global.u32 	%r263, [%rd6+176];
	xor.b32  	%r329, %r329, %r263;
$L__BB0_24:
	and.b32  	%r265, %r199, 512;
	setp.eq.s32 	%p13, %r265, 0;
	@%p13 bra 	$L__BB0_26;
	ld.global.u32 	%r266, [%rd6+180];
	xor.b32  	%r333, %r333, %r266;
	ld.global.u32 	%r267, [%rd6+184];
	xor.b32  	%r332, %r332, %r267;
	ld.global.u32 	%r268, [%rd6+188];
	xor.b32  	%r331, %r331, %r268;
	ld.global.u32 	%r269, [%rd6+192];
	xor.b32  	%r330, %r330, %r269;
	ld.global.u32 	%r270, [%rd6+196];
	xor.b32  	%r329, %r329, %r270;
$L__BB0_26:
	and.b32  	%r272, %r199, 1024;
	setp.eq.s32 	%p14, %r272, 0;
	@%p14 bra 	$L__BB0_28;
	ld.global.u32 	%r273, [%rd6+200];
	xor.b32  	%r333, %r333, %r273;
	ld.global.u32 	%r274, [%rd6+204];
	xor.b32  	%r332, %r332, %r274;
	ld.global.u32 	%r275, [%rd6+208];
	xor.b32  	%r331, %r331, %r275;
	ld.global.u32 	%r276, [%rd6+212];
	xor.b32  	%r330, %r330, %r276;
	ld.global.u32 	%r277, [%rd6+216];
	xor.b32  	%r329, %r329, %r277;
$L__BB0_28:
	and.b32  	%r279, %r199, 2048;
	setp.eq.s32 	%p15, %r279, 0;
	@%p15 bra 	$L__BB0_30;
	ld.global.u32 	%r280, [%rd6+220];
	xor.b32  	%r333, %r333, %r280;
	ld.global.u32 	%r281, [%rd6+224];
	xor.b32  	%r332, %r332, %r281;
	ld.global.u32 	%r282, [%rd6+228];
	xor.b32  	%r331, %r331, %r282;
	ld.global.u32 	%r283, [%rd6+232];
	xor.b32  	%r330, %r330, %r283;
	ld.global.u32 	%r284, [%rd6+236];
	xor.b32  	%r329, %r329, %r284;
$L__BB0_30:
	and.b32  	%r286, %r199, 4096;
	setp.eq.s32 	%p16, %r286, 0;
	@%p16 bra 	$L__BB0_32;
	ld.global.u32 	%r287, [%rd6+240];
	xor.b32  	%r333, %r333, %r287;
	ld.global.u32 	%r288, [%rd6+244];
	xor.b32  	%r332, %r332, %r288;
	ld.global.u32 	%r289, [%rd6+248];
	xor.b32  	%r331, %r331, %r289;
	ld.global.u32 	%r290, [%rd6+252];
	xor.b32  	%r330, %r330, %r290;
	ld.global.u32 	%r291, [%rd6+256];
	xor.b32  	%r329, %r329, %r291;
$L__BB0_32:
	and.b32  	%r293, %r199, 8192;
	setp.eq.s32 	%p17, %r293, 0;
	@%p17 bra 	$L__BB0_34;
	ld.global.u32 	%r294, [%rd6+260];
	xor.b32  	%r333, %r333, %r294;
	ld.global.u32 	%r295, [%rd6+264];
	xor.b32  	%r332, %r332, %r295;
	ld.global.u32 	%r296, [%rd6+268];
	xor.b32  	%r331, %r331, %r296;
	ld.global.u32 	%r297, [%rd6+272];
	xor.b32  	%r330, %r330, %r297;
	ld.global.u32 	%r298, [%rd6+276];
	xor.b32  	%r329, %r329, %r298;
$L__BB0_34:
	and.b32  	%r300, %r199, 16384;
	setp.eq.s32 	%p18, %r300, 0;
	@%p18 bra 	$L__BB0_36;
	ld.global.u32 	%r301, [%rd6+280];
	xor.b32  	%r333, %r333, %r301;
	ld.global.u32 	%r302, [%rd6+284];
	xor.b32  	%r332, %r332, %r302;
	ld.global.u32 	%r303, [%rd6+288];
	xor.b32  	%r331, %r331, %r303;
	ld.global.u32 	%r304, [%rd6+292];
	xor.b32  	%r330, %r330, %r304;
	ld.global.u32 	%r305, [%rd6+296];
	xor.b32  	%r329, %r329, %r305;
$L__BB0_36:
	and.b32  	%r307, %r199, 32768;
	setp.eq.s32 	%p19, %r307, 0;
	@%p19 bra 	$L__BB0_38;
	ld.global.u32 	%r308, [%rd6+300];
	xor.b32  	%r333, %r333, %r308;
	ld.global.u32 	%r309, [%rd6+304];
	xor.b32  	%r332, %r332, %r309;
	ld.global.u32 	%r310, [%rd6+308];
	xor.b32  	%r331, %r331, %r310;
	ld.global.u32 	%r311, [%rd6+312];
	xor.b32  	%r330, %r330, %r311;
	ld.global.u32 	%r312, [%rd6+316];
	xor.b32  	%r329, %r329, %r312;
$L__BB0_38:
	add.s32 	%r328, %r328, 16;
	setp.ne.s32 	%p20, %r328, 32;
	@%p20 bra 	$L__BB0_6;
	mad.lo.s32 	%r313, %r322, -31, %r11;
	add.s32 	%r322, %r313, 1;
	setp.ne.s32 	%p21, %r322, 5;
	@%p21 bra 	$L__BB0_5;
	st.global.u32 	[%rd2+4], %r333;
	st.global.u32 	[%rd2+8], %r332;
	st.global.u32 	[%rd2+12], %r331;
	st.global.u32 	[%rd2+16], %r330;
	st.global.u32 	[%rd2+20], %r329;
	add.s32 	%r316, %r316, 1;
	setp.lt.u32 	%p22, %r316, %r2;
	@%p22 bra 	$L__BB0_4;
$L__BB0_41:
	shr.u64 	%rd7, %rd17, 2;
	add.s32 	%r315, %r315, 1;
	setp.gt.u64 	%p23, %rd17, 3;
	mov.u64 	%rd17, %rd7;
	@%p23 bra 	$L__BB0_2;
$L__BB0_42:
	mov.b32 	%r314, 0;
	st.global.v2.u32 	[%rd2+24], {%r314, %r314};
	st.global.u32 	[%rd2+32], %r314;
	mov.b64 	%rd16, 0;
	st.global.u64 	[%rd2+40], %rd16;
	ret;

}
	// .globl	_Z18riempimento_randomPfiP17curandStateXORWOWff
.visible .entry _Z18riempimento_randomPfiP17curandStateXORWOWff(
	.param .u64 .ptr .align 1 _Z18riempimento_randomPfiP17curandStateXORWOWff_param_0,
	.param .u32 _Z18riempimento_randomPfiP17curandStateXORWOWff_param_1,
	.param .u64 .ptr .align 1 _Z18riempimento_randomPfiP17curandStateXORWOWff_param_2,
	.param .f32 _Z18riempimento_randomPfiP17curandStateXORWOWff_param_3,
	.param .f32 _Z18riempimento_randomPfiP17curandStateXORWOWff_param_4
)
{
	.reg .pred 	%p<3>;
	.reg .b32 	%r<52>;
	.reg .b32 	%f<8>;
	.reg .b64 	%rd<9>;
	.reg .b64 	%fd<2>;

	ld.param.u64 	%rd3, [_Z18riempimento_randomPfiP17curandStateXORWOWff_param_0];
	ld.param.u32 	%r28, [_Z18riempimento_randomPfiP17curandStateXORWOWff_param_1];
	ld.param.u64 	%rd4, [_Z18riempimento_randomPfiP17curandStateXORWOWff_param_2];
	ld.param.f32 	%f3, [_Z18riempimento_randomPfiP17curandStateXORWOWff_param_3];
	ld.param.f32 	%f4, [_Z18riempimento_randomPfiP17curandStateXORWOWff_param_4];
	cvta.to.global.u64 	%rd5, %rd4;
	mov.u32 	%r29, %ctaid.x;
	mov.u32 	%r1, %ntid.x;
	mov.u32 	%r30, %tid.x;
	mad.lo.s32 	%r39, %r29, %r1, %r30;
	mul.wide.u32 	%rd6, %r39, 48;
	add.s64 	%rd1, %rd5, %rd6;
	ld.global.v2.u32 	{%r51, %r50}, [%rd1];
	ld.global.v2.u32 	{%r49, %r48}, [%rd1+8];
	ld.global.v2.u32 	{%r47, %r46}, [%rd1+16];
	ld.global.v2.u32 	{%r9, %r10}, [%rd1+24];
	ld.global.f32 	%f1, [%rd1+32];
	ld.global.f64 	%fd1, [%rd1+40];
	setp.ge.u32 	%p1, %r39, %r28;
	@%p1 bra 	$L__BB1_3;
	sub.f32 	%f2, %f4, %f3;
	mov.u32 	%r31, %nctaid.x;
	mul.lo.s32 	%r11, %r1, %r31;
	cvta.to.global.u64 	%rd2, %rd3;
	mov.u32 	%r45, %r50;
$L__BB1_2:
	mov.u32 	%r50, %r49;
	mov.u32 	%r49, %r48;
	mov.u32 	%r48, %r47;
	mov.u32 	%r47, %r46;
	shr.u32 	%r32, %r45, 2;
	xor.b32  	%r33, %r32, %r45;
	shl.b32 	%r34, %r47, 4;
	shl.b32 	%r35, %r33, 1;
	xor.b32  	%r36, %r34, %r35;
	xor.b32  	%r37, %r36, %r47;
	xor.b32  	%r46, %r37, %r33;
	add.s32 	%r51, %r51, 362437;
	add.s32 	%r38, %r46, %r51;
	cvt.rn.f32.u32 	%f5, %r38;
	fma.rn.f32 	%f6, %f5, 0f2F800000, 0f2F000000;
	fma.rn.f32 	%f7, %f2, %f6, %f3;
	mul.wide.u32 	%rd7, %r39, 4;
	add.s64 	%rd8, %rd2, %rd7;
	st.global.f32 	[%rd8], %f7;
	add.s32 	%r39, %r39, %r11;
	setp.lt.u32 	%p2, %r39, %r28;
	mov.u32 	%r45, %r50;
	@%p2 bra 	$L__BB1_2;
$L__BB1_3:
	st.global.v2.u32 	[%rd1], {%r51, %r50};
	st.global.v2.u32 	[%rd1+8], {%r49, %r48};
	st.global.v2.u32 	[%rd1+16], {%r47, %r46};
	st.global.v2.u32 	[%rd1+24], {%r9, %r10};
	st.global.f32 	[%rd1+32], %f1;
	st.global.f64 	[%rd1+40], %fd1;
	ret;

}


// ===== COMPILED SASS (sm_100) =====

	.target	sm_100

	.elftype	@"ET_EXEC"


//--------------------- .note.nv.tkinfo           --------------------------
	.section	.note.nv.tkinfo,"",@"SHT_NOTE"
	.sectionflags	@"SHF_NOTE_NV_TKINFO"
	.tkinfo
        /*0018*/ 	.word	0x00000002
        /*0030*/ 	.string	""
        /*0030*/ 	.string	"ptxas"
        /*0030*/ 	.string	"Cuda compilation tools, release 13.0, V13.0.88"
        /*0030*/ 	.string	"Build cuda_13.0.r13.0/compiler.36424714_0"
        /*0030*/ 	.string	"-arch sm_100 -m 64 "



//--------------------- .note.nv.cuinfo           --------------------------
	.section	.note.nv.cuinfo,"",@"SHT_NOTE"
	.sectionflags	@"SHF_NOTE_NV_CUINFO"
        /*0018*/ 	.short	0x0002
        /*001a*/ 	.short	0x0064
        /*001c*/ 	.short	0x0082
	.zero		2


//--------------------- .nv.info                  --------------------------
	.section	.nv.info,"",@"SHT_CUDA_INFO"
	.align	4


	//----- nvinfo : EIATTR_REGCOUNT
	.align		4
        /*0000*/ 	.byte	0x04, 0x2f
        /*0002*/ 	.short	(.L_10 - .L_9)
	.align		4
.L_9:
        /*0004*/ 	.word	index@(_Z10initRandomP17curandStateXORWOWj)
        /*0008*/ 	.word	0x0000001f


	//----- nvinfo : EIATTR_FRAME_SIZE
	.align		4
.L_10:
        /*000c*/ 	.byte	0x04, 0x11
        /*000e*/ 	.short	(.L_12 - .L_11)
	.align		4
.L_11:
        /*0010*/ 	.word	index@(_Z10initRandomP17curandStateXORWOWj)
        /*0014*/ 	.word	0x00000000


	//----- nvinfo : EIATTR_REGCOUNT
	.align		4
.L_12:
        /*0018*/ 	.byte	0x04, 0x2f
        /*001a*/ 	.short	(.L_14 - .L_13)
	.align		4
.L_13:
        /*001c*/ 	.word	index@(_Z18riempimento_randomPfiP17curandStateXORWOWff)
        /*0020*/ 	.word	0x0000001e


	//----- nvinfo : EIATTR_FRAME_SIZE
	.align		4
.L_14:
        /*0024*/ 	.byte	0x04, 0x11
        /*0026*/ 	.short	(.L_16 - .L_15)
	.align		4
.L_15:
        /*0028*/ 	.word	index@(_Z18riempimento_randomPfiP17curandStateXORWOWff)
        /*002c*/ 	.word	0x00000000


	//----- nvinfo : EIATTR_MIN_STACK_SIZE
	.align		4
.L_16:
        /*0030*/ 	.byte	0x04, 0x12
        /*0032*/ 	.short	(.L_18 - .L_17)
	.align		4
.L_17:
        /*0034*/ 	.word	index@(_Z18riempimento_randomPfiP17curandStateXORWOWff)
        /*0038*/ 	.word	0x00000000


	//----- nvinfo : EIATTR_MIN_STACK_SIZE
	.align		4
.L_18:
        /*003c*/ 	.byte	0x04, 0x12
        /*003e*/ 	.short	(.L_20 - .L_19)
	.align		4
.L_19:
        /*0040*/ 	.word	index@(_Z10initRandomP17curandStateXORWOWj)
        /*0044*/ 	.word	0x00000000
.L_20:


//--------------------- .nv.compat                --------------------------
	.section	.nv.compat,"",@"SHT_CUDA_COMPAT_INFO"
	.align	4
        /*0000*/ 	.byte	0x02, 0x09, 0x00, 0x00, 0x02, 0x02, 0x01, 0x00, 0x02, 0x05, 0x05, 0x00, 0x03, 0x07, 0x01, 0x01
        /*0010*/ 	.byte	0x02, 0x03, 0x00, 0x00, 0x02, 0x06, 0x01, 0x00, 0x04, 0x0b, 0x08, 0x00, 0x09, 0x00, 0x00, 0x00
        /*0020*/ 	.byte	0x00, 0x00, 0x00, 0x00


//--------------------- .nv.info._Z18riempimento_randomPfiP17curandStateXORWOWff --------------------------
	.section	.nv.info._Z18riempimento_randomPfiP17curandStateXORWOWff,"",@"SHT_CUDA_INFO"
	.sectionflags	@""
	.align	4


	//----- nvinfo : EIATTR_CUDA_API_VERSION
	.align		4
        /*0000*/ 	.byte	0x04, 0x37
        /*0002*/ 	.short	(.L_22 - .L_21)
.L_21:
        /*0004*/ 	.word	0x00000082


	//----- nvinfo : EIATTR_KPARAM_INFO
	.align		4
.L_22:
        /*0008*/ 	.byte	0x04, 0x17
        /*000a*/ 	.short	(.L_24 - .L_23)
.L_23:
        /*000c*/ 	.word	0x00000000
        /*0010*/ 	.short	0x0004
        /*0012*/ 	.short	0x001c
        /*0014*/ 	.byte	0x00, 0xf0, 0x11, 0x00


	//----- nvinfo : EIATTR_KPARAM_INFO
	.align		4
.L_24:
        /*0018*/ 	.byte	0x04, 0x17
        /*001a*/ 	.short	(.L_26 - .L_25)
.L_25:
        /*001c*/ 	.word	0x00000000
        /*0020*/ 	.short	0x0003
        /*0022*/ 	.short	0x0018
        /*0024*/ 	.byte	0x00, 0xf0, 0x11, 0x00


	//----- nvinfo : EIATTR_KPARAM_INFO
	.align		4
.L_26:
        /*0028*/ 	.byte	0x04, 0x17
        /*002a*/ 	.short	(.L_28 - .L_27)
.L_27:
        /*002c*/ 	.word	0x00000000
        /*0030*/ 	.short	0x0002
        /*0032*/ 	.short	0x0010
        /*0034*/ 	.byte	0x00, 0xf5, 0x21, 0x00


	//----- nvinfo : EIATTR_KPARAM_INFO
	.align		4
.L_28:
        /*0038*/ 	.byte	0x04, 0x17
        /*003a*/ 	.short	(.L_30 - .L_29)
.L_29:
        /*003c*/ 	.word	0x00000000
        /*0040*/ 	.short	0x0001
        /*0042*/ 	.short	0x0008
        /*0044*/ 	.byte	0x00, 0xf0, 0x11, 0x00


	//----- nvinfo : EIATTR_KPARAM_INFO
	.align		4
.L_30:
        /*0048*/ 	.byte	0x04, 0x17
        /*004a*/ 	.short	(.L_32 - .L_31)
.L_31:
        /*004c*/ 	.word	0x00000000
        /*0050*/ 	.short	0x0000
        /*0052*/ 	.short	0x0000
        /*0054*/ 	.byte	0x00, 0xf5, 0x21, 0x00


	//----- nvinfo : EIATTR_SPARSE_MMA_MASK
	.align		4
.L_32:
        /*0058*/ 	.byte	0x03, 0x50
        /*005a*/ 	.short	0x0000


	//----- nvinfo : EIATTR_MAXREG_COUNT
	.align		4
        /*005c*/ 	.byte	0x03, 0x1b
        /*005e*/ 	.short	0x00ff


	//----- nvinfo : EIATTR_MERCURY_ISA_VERSION
	.align		4
        /*0060*/ 	.byte	0x03, 0x5f
        /*0062*/ 	.short	0x0101


	//----- nvinfo : EIATTR_VRC_CTA_INIT_COUNT
	.align		4
        /*0064*/ 	.byte	0x02, 0x4a
	.zero		1
	.zero		1


	//----- nvinfo : EIATTR_EXIT_INSTR_OFFSETS
	.align		4
        /*0068*/ 	.byte	0x04, 0x1c
        /*006a*/ 	.short	(.L_34 - .L_33)


	//   ....[0]....
.L_33:
        /*006c*/ 	.word	0x00000360


	//----- nvinfo : EIATTR_CRS_STACK_SIZE
	.align		4
.L_34:
        /*0070*/ 	.byte	0x04, 0x1e
        /*0072*/ 	.short	(.L_36 - .L_35)
.L_35:
        /*0074*/ 	.word	0x00000000


	//----- nvinfo : EIATTR_CBANK_PARAM_SIZE
	.align		4
.L_36:
        /*0078*/ 	.byte	0x03, 0x19
        /*007a*/ 	.short	0x0020


	//----- nvinfo : EIATTR_PARAM_CBANK
	.align		4
        /*007c*/ 	.byte	0x04, 0x0a
        /*007e*/ 	.short	(.L_38 - .L_37)
	.align		4
.L_37:
        /*0080*/ 	.word	index@(.nv.constant0._Z18riempimento_randomPfiP17curandStateXORWOWff)
        /*0084*/ 	.short	0x0380
        /*0086*/ 	.short	0x0020


	//----- nvinfo : EIATTR_SW_WAR
	.align		4
.L_38:
        /*0088*/ 	.byte	0x04, 0x36
        /*008a*/ 	.short	(.L_40 - .L_39)
.L_39:
        /*008c*/ 	.word	0x00000008
.L_40:


//--------------------- .nv.info._Z10initRandomP17curandStateXORWOWj --------------------------
	.section	.nv.info._Z10initRandomP17curandStateXORWOWj,"",@"SHT_CUDA_INFO"
	.sectionflags	@""
	.align	4


	//----- nvinfo : EIATTR_CUDA_API_VERSION
	.align		4
        /*0000*/ 	.byte	0x04, 0x37
        /*0002*/ 	.short	(.L_42 - .L_41)
.L_41:
        /*0004*/ 	.word	0x00000082


	//----- nvinfo : EIATTR_KPARAM_INFO
	.align		4
.L_42:
        /*0008*/ 	.byte	0x04, 0x17
        /*000a*/ 	.short	(.L_44 - .L_43)
.L_43:
        /*000c*/ 	.word	0x00000000
        /*0010*/ 	.short	0x0001
        /*0012*/ 	.short	0x0008
        /*0014*/ 	.byte	0x00, 0xf0, 0x11, 0x00


	//----- nvinfo : EIATTR_KPARAM_INFO
	.align		4
.L_44:
        /*0018*/ 	.byte	0x04, 0x17
        /*001a*/ 	.short	(.L_46 - .L_45)
.L_45:
        /*001c*/ 	.word	0x00000000
        /*0020*/ 	.short	0x0000
        /*0022*/ 	.short	0x0000
        /*0024*/ 	.byte	0x00, 0xf5, 0x21, 0x00


	//----- nvinfo : EIATTR_SPARSE_MMA_MASK
	.align		4
.L_46:
        /*0028*/ 	.byte	0x03, 0x50
        /*002a*/ 	.short	0x0000


	//----- nvinfo : EIATTR_MAXREG_COUNT
	.align		4
        /*002c*/ 	.byte	0x03, 0x1b
        /*002e*/ 	.short	0x00ff


	//----- nvinfo : EIATTR_MERCURY_ISA_VERSION
	.align		4
        /*0030*/ 	.byte	0x03, 0x5f
        /*0032*/ 	.short	0x0101


	//----- nvinfo : EIATTR_VRC_CTA_INIT_COUNT
	.align		4
        /*0034*/ 	.byte	0x02, 0x4a
	.zero		1
	.zero		1


	//----- nvinfo : EIATTR_EXIT_INSTR_OFFSETS
	.align		4
        /*0038*/ 	.byte	0x04, 0x1c
        /*003a*/ 	.short	(.L_48 - .L_47)


	//   ....[0]....
.L_47:
        /*003c*/ 	.word	0x00000ea0


	//----- nvinfo : EIATTR_CRS_STACK_SIZE
	.align		4
.L_48:
        /*0040*/ 	.byte	0x04, 0x1e
        /*0042*/ 	.short	(.L_50 - .L_49)
.L_49:
        /*0044*/ 	.word	0x00000000


	//----- nvinfo : EIATTR_CBANK_PARAM_SIZE
	.align		4
.L_50:
        /*0048*/ 	.byte	0x03, 0x19
        /*004a*/ 	.short	0x000c


	//----- nvinfo : EIATTR_PARAM_CBANK
	.align		4
        /*004c*/ 	.byte	0x04, 0x0a
        /*004e*/ 	.short	(.L_52 - .L_51)
	.align		4
.L_51:
        /*0050*/ 	.word	index@(.nv.constant0._Z10initRandomP17curandStateXORWOWj)
        /*0054*/ 	.short	0x0380
        /*0056*/ 	.short	0x000c


	//----- nvinfo : EIATTR_SW_WAR
	.align		4
.L_52:
        /*0058*/ 	.byte	0x04, 0x36
        /*005a*/ 	.short	(.L_54 - .L_53)
.L_53:
        /*005c*/ 	.word	0x00000008
.L_54:


//--------------------- .nv.callgraph             --------------------------
	.section	.nv.callgraph,"",@"SHT_CUDA_CALLGRAPH"
	.align	4
	.sectionentsize	8
	.align		4
        /*0000*/ 	.word	0x00000000
	.align		4
        /*0004*/ 	.word	0xffffffff
	.align		4
        /*0008*/ 	.word	0x00000000
	.align		4
        /*000c*/ 	.word	0xfffffffe
	.align		4
        /*0010*/ 	.word	0x00000000
	.align		4
        /*0014*/ 	.word	0xfffffffd
	.align		4
        /*0018*/ 	.word	0x00000000
	.align		4
        /*001c*/ 	.word	0xfffffffc


//--------------------- .nv.constant4             --------------------------
	.section	.nv.constant4,"a",@progbits
	.align	8
	.align		8
.nv.constant4:
        /*0000*/ 	.dword	precalc_xorwow_matrix
	.align		8
        /*0008*/ 	.dword	precalc_xorwow_offset_matrix
	.align		8
        /*0010*/ 	.dword	mrg32k3aM1
	.align		8
        /*0018*/ 	.dword	mrg32k3aM2
	.align		8
        /*0020*/ 	.dword	mrg32k3aM1SubSeq
	.align		8
        /*0028*/ 	.dword	mrg32k3aM2SubSeq
	.align		8
        /*0030*/ 	.dword	mrg32k3aM1Seq
	.align		8
        /*0038*/ 	.dword	mrg32k3aM2Seq


//--------------------- .nv.constant3             --------------------------
	.section	.nv.constant3,"a",@progbits
	.align	8
.nv.constant3:
	.type		__cr_lgamma_table,@object
	.size		__cr_lgamma_table,(.L_8 - __cr_lgamma_table)
__cr_lgamma_table:
        /*0000*/ 	.byte	0x00, 0x00, 0x00, 0x00, 0x00, 0x00, 0x00, 0x00, 0x00, 0x00, 0x00, 0x00, 0x00, 0x00, 0x00, 0x00
        /*0010*/ 	.byte	0xef, 0x39, 0xfa, 0xfe, 0x42, 0x2e, 0xe6, 0x3f, 0x02, 0x20, 0x2a, 0xfa, 0x0b, 0xab, 0xfc, 0x3f
        /*0020*/ 	.byte	0xf9, 0x2c, 0x92, 0x7c, 0xa7, 0x6c, 0x09, 0x40, 0xc9, 0x79, 0x44, 0x3c, 0x64, 0x26, 0x13, 0x40
        /*0030*/ 	.byte	0xca, 0x01, 0xcf, 0x3a, 0x27, 0x51, 0x1a, 0x40, 0x30, 0xcc, 0x2d, 0xf3, 0xe1, 0x0c, 0x21, 0x40
        /*0040*/ 	.byte	0x0d, 0xb7, 0xfc, 0x82, 0x8e, 0x35, 0x25, 0x40
.L_8:


//--------------------- .text._Z18riempimento_randomPfiP17curandStateXORWOWff --------------------------
	.section	.text._Z18riempimento_randomPfiP17curandStateXORWOWff,"ax",@progbits
	.align	128
        .global         _Z18riempimento_randomPfiP17curandStateXORWOWff
        .type           _Z18riempimento_randomPfiP17curandStateXORWOWff,@function
        .size           _Z18riempimento_randomPfiP17curandStateXORWOWff,(.L_x_13 - _Z18riempimento_randomPfiP17curandStateXORWOWff)
        .other          _Z18riempimento_randomPfiP17curandStateXORWOWff,@"STO_CUDA_ENTRY STV_DEFAULT"
_Z18riempimento_randomPfiP17curandStateXORWOWff:
.text._Z18riempimento_randomPfiP17curandStateXORWOWff:
[----:B------:R-:W-:Y:S01]  /*0000*/  LDC R1, c[0x0][0x37c] ;  /* 0x0000df00ff017b82 */ /* 0x000fe20000000800 */
[----:B------:R-:W0:Y:S07]  /*0010*/  S2R R21, SR_TID.X ;  /* 0x0000000000157919 */ /* 0x000e2e0000002100 */
[----:B------:R-:W0:Y:S01]  /*0020*/  S2UR UR6, SR_CTAID.X ;  /* 0x00000000000679c3 */ /* 0x000e220000002500 */
[----:B------:R-:W1:Y:S01]  /*0030*/  LDCU.64 UR4, c[0x0][0x358] ;  /* 0x00006b00ff0477ac */ /* 0x000e620008000a00 */
[----:B------:R-:W2:Y:S06]  /*0040*/  LDCU UR7, c[0x0][0x388] ;  /* 0x00007100ff0777ac */ /* 0x000eac0008000800 */
[----:B------:R-:W0:Y:S08]  /*0050*/  LDC R0, c[0x0][0x360] ;  /* 0x0000d800ff007b82 */ /* 0x000e300000000800 */
[----:B------:R-:W3:Y:S01]  /*0060*/  LDC.64 R14, c[0x0][0x390] ;  /* 0x0000e400ff0e7b82 */ /* 0x000ee20000000a00 */
[----:B0-----:R-:W-:-:S04]  /*0070*/  IMAD R21, R0, UR6, R21 ;  /* 0x0000000600157c24 */ /* 0x001fc8000f8e0215 */
[----:B---3--:R-:W-:-:S05]  /*0080*/  IMAD.WIDE.U32 R14, R21, 0x30, R14 ;  /* 0x00000030150e7825 */ /* 0x008fca00078e000e */
[----:B-1----:R0:W5:Y:S04]  /*0090*/  LDG.E R19, desc[UR4][R14.64+0x20] ;  /* 0x000020040e137981 */ /* 0x002168000c1e1900 */
[----:B------:R0:W5:Y:S04]  /*00a0*/  LDG.E.64 R12, desc[UR4][R14.64+0x28] ;  /* 0x000028040e0c7981 */ /* 0x000168000c1e1b00 */
[----:B------:R0:W5:Y:S04]  /*00b0*/  LDG.E.64 R10, desc[UR4][R14.64] ;  /* 0x000000040e0a7981 */ /* 0x000168000c1e1b00 */
[----:B------:R0:W5:Y:S04]  /*00c0*/  LDG.E.64 R8, desc[UR4][R14.64+0x8] ;  /* 0x000008040e087981 */ /* 0x000168000c1e1b00 */
[----:B------:R0:W5:Y:S04]  /*00d0*/  LDG.E.64 R6, desc[UR4][R14.64+0x10] ;  /* 0x000010040e067981 */ /* 0x000168000c1e1b00 */
[----:B------:R0:W5:Y:S01]  /*00e0*/  LDG.E.64 R4, desc[UR4][R14.64+0x18] ;  /* 0x000018040e047981 */ /* 0x000162000c1e1b00 */
[----:B--2---:R-:W-:Y:S01]  /*00f0*/  ISETP.GE.U32.AND P0, PT, R21, UR7, PT ;  /* 0x0000000715007c0c */ /* 0x004fe2000bf06070 */
[----:B------:R-:W-:-:S12]  /*0100*/  BSSY.RECONVERGENT B0, `(.L_x_0) ;  /* 0x000001f000007945 */ /* 0x000fd80003800200 */
[----:B0-----:R-:W-:Y:S05]  /*0110*/  @P0 BRA `(.L_x_1) ;  /* 0x0000000000740947 */ /* 0x001fea0003800000 */
[----:B------:R-:W0:Y:S01]  /*0120*/  LDC.64 R16, c[0x0][0x398] ;  /* 0x0000e600ff107b82 */ /* 0x000e220000000a00 */
[----:B------:R-:W1:Y:S01]  /*0130*/  LDCU UR6, c[0x0][0x370] ;  /* 0x00006e00ff0677ac */ /* 0x000e620008000800 */
[----:B------:R-:W-:Y:S06]  /*0140*/  BSSY.RECONVERGENT B1, `(.L_x_1) ;  /* 0x000001a000017945 */ /* 0x000fec0003800200 */
[----:B------:R-:W2:Y:S01]  /*0150*/  LDC.64 R2, c[0x0][0x380] ;  /* 0x0000e000ff027b82 */ /* 0x000ea20000000a00 */
[----:B-1----:R-:W-:Y:S02]  /*0160*/  IMAD R0, R0, UR6, RZ ;  /* 0x0000000600007c24 */ /* 0x002fe4000f8e02ff */
[----:B0-----:R-:W-:-:S07]  /*0170*/  FADD R17, R17, -R16 ;  /* 0x8000001011117221 */ /* 0x001fce0000000000 */
.L_x_2:
[----:B-----5:R-:W-:Y:S01]  /*0180*/  SHF.R.U32.HI R18, RZ, 0x2, R11 ;  /* 0x00000002ff127819 */ /* 0x020fe2000001160b */
[----:B------:R-:W-:Y:S01]  /*0190*/  VIADD R10, R10, 0x587c5 ;  /* 0x000587c50a0a7836 */ /* 0x000fe20000000000 */
[----:B------:R-:W-:Y:S01]  /*01a0*/  SHF.L.U32 R20, R7, 0x4, RZ ;  /* 0x0000000407147819 */ /* 0x000fe200000006ff */
[----:B0-2---:R-:W-:Y:S01]  /*01b0*/  IMAD.WIDE.U32 R22, R21, 0x4, R2 ;  /* 0x0000000415167825 */ /* 0x005fe200078e0002 */
[----:B------:R-:W-:Y:S02]  /*01c0*/  LOP3.LUT R18, R18, R11, RZ, 0x3c, !PT ;  /* 0x0000000b12127212 */ /* 0x000fe400078e3cff */
[----:B------:R-:W-:Y:S02]  /*01d0*/  IADD3 R21, PT, PT, R0, R21, RZ ;  /* 0x0000001500157210 */ /* 0x000fe40007ffe0ff */
[----:B------:R-:W-:Y:S02]  /*01e0*/  SHF.L.U32 R11, R18, 0x1, RZ ;  /* 0x00000001120b7819 */ /* 0x000fe400000006ff */
[----:B------:R-:W-:-:S02]  /*01f0*/  ISETP.GE.U32.AND P0, PT, R21, UR7, PT ;  /* 0x0000000715007c0c */ /* 0x000fc4000bf06070 */
[----:B------:R-:W-:-:S04]  /*0200*/  LOP3.LUT R11, R7, R20, R11, 0x96, !PT ;  /* 0x00000014070b7212 */ /* 0x000fc800078e960b */
[----:B------:R-:W-:Y:S01]  /*0210*/  LOP3.LUT R25, R11, R18, RZ, 0x3c, !PT ;  /* 0x000000120b197212 */ /* 0x000fe200078e3cff */
[----:B------:R-:W-:-:S03]  /*0220*/  IMAD.MOV.U32 R18, RZ, RZ, 0x2f800000 ;  /* 0x2f800000ff127424 */ /* 0x000fc600078e00ff */
[----:B------:R-:W-:-:S04]  /*0230*/  IADD3 R11, PT, PT, R25, R10, RZ ;  /* 0x0000000a190b7210 */ /* 0x000fc80007ffe0ff */
[----:B------:R-:W-:-:S05]  /*0240*/  I2FP.F32.U32 R11, R11 ;  /* 0x0000000b000b7245 */ /* 0x000fca0000201000 */
[----:B------:R-:W-:-:S04]  /*0250*/  FFMA R11, R11, R18, 1.1641532182693481445e-10 ;  /* 0x2f0000000b0b7423 */ /* 0x000fc80000000012 */
[----:B------:R-:W-:Y:S01]  /*0260*/  FFMA R27, R17, R11, R16 ;  /* 0x0000000b111b7223 */ /* 0x000fe20000000010 */
[----:B------:R-:W-:Y:S01]  /*0270*/  IMAD.MOV.U32 R11, RZ, RZ, R8 ;  /* 0x000000ffff0b7224 */ /* 0x000fe200078e0008 */
[----:B------:R-:W-:Y:S01]  /*0280*/  MOV R8, R9 ;  /* 0x0000000900087202 */ /* 0x000fe20000000f00 */
[----:B------:R-:W-:Y:S01]  /*0290*/  IMAD.MOV.U32 R9, RZ, RZ, R6 ;  /* 0x000000ffff097224 */ /* 0x000fe200078e0006 */
[----:B------:R-:W-:Y:S01]  /*02a0*/  MOV R6, R7 ;  /* 0x0000000700067202 */ /* 0x000fe20000000f00 */
[----:B------:R0:W-:Y:S01]  /*02b0*/  STG.E desc[UR4][R22.64], R27 ;  /* 0x0000001b16007986 */ /* 0x0001e2000c101904 */
[----:B------:R-:W-:Y:S01]  /*02c0*/  IMAD.MOV.U32 R7, RZ, RZ, R25 ;  /* 0x000000ffff077224 */ /* 0x000fe200078e0019 */
[----:B------:R-:W-:Y:S06]  /*02d0*/  @!P0 BRA `(.L_x_2) ;  /* 0xfffffffc00a88947 */ /* 0x000fec000383ffff */
[----:B------:R-:W-:Y:S05]  /*02e0*/  BSYNC.RECONVERGENT B1 ;  /* 0x0000000000017941 */ /* 0x000fea0003800200 */
.L_x_1:
[----:B------:R-:W-:Y:S05]  /*02f0*/  BSYNC.RECONVERGENT B0 ;  /* 0x0000000000007941 */ /* 0x000fea0003800200 */
.L_x_0:
[----:B-----5:R-:W-:Y:S04]  /*0300*/  STG.E.64 desc[UR4][R14.64], R10 ;  /* 0x0000000a0e007986 */ /* 0x020fe8000c101b04 */
[----:B------:R-:W-:Y:S04]  /*0310*/  STG.E.64 desc[UR4][R14.64+0x8], R8 ;  /* 0x000008080e007986 */ /* 0x000fe8000c101b04 */
[----:B------:R-:W-:Y:S04]  /*0320*/  STG.E.64 desc[UR4][R14.64+0x10], R6 ;  /* 0x000010060e007986 */ /* 0x000fe8000c101b04 */
[----:B------:R-:W-:Y:S04]  /*0330*/  STG.E.64 desc[UR4][R14.64+0x18], R4 ;  /* 0x000018040e007986 */ /* 0x000fe8000c101b04 */
[----:B------:R-:W-:Y:S04]  /*0340*/  STG.E.64 desc[UR4][R14.64+0x28], R12 ;  /* 0x0000280c0e007986 */ /* 0x000fe8000c101b04 */
[----:B------:R-:W-:Y:S01]  /*0350*/  STG.E desc[UR4][R14.64+0x20], R19 ;  /* 0x000020130e007986 */ /* 0x000fe2000c101904 */
[----:B------:R-:W-:Y:S05]  /*0360*/  EXIT ;  /* 0x000000000000794d */ /* 0x000fea0003800000 */
.L_x_3:
[----:B------:R-:W-:-:S00]  /*0370*/  BRA `(.L_x_3) ;  /* 0xfffffffc00fc7947 */ /* 0x000fc0000383ffff */
[----:B------:R-:W-:-:S00]  /*0380*/  NOP ;  /* 0x0000000000007918 */ /* 0x000fc00000000000 */
[----:B------:R-:W-:-:S00]  /*0390*/  NOP ;  /* 0x0000000000007918 */ /* 0x000fc00000000000 */
[----:B------:R-:W-:-:S00]  /*03a0*/  NOP ;  /* 0x0000000000007918 */ /* 0x000fc00000000000 */
[----:B------:R-:W-:-:S00]  /*03b0*/  NOP ;  /* 0x0000000000007918 */ /* 0x000fc00000000000 */
[----:B------:R-:W-:-:S00]  /*03c0*/  NOP ;  /* 0x0000000000007918 */ /* 0x000fc00000000000 */
[----:B------:R-:W-:-:S00]  /*03d0*/  NOP ;  /* 0x0000000000007918 */ /* 0x000fc00000000000 */
[----:B------:R-:W-:-:S00]  /*03e0*/  NOP ;  /* 0x0000000000007918 */ /* 0x000fc00000000000 */
[----:B------:R-:W-:-:S00]  /*03f0*/  NOP ;  /* 0x0000000000007918 */ /* 0x000fc00000000000 */
.L_x_13:


//--------------------- .text._Z10initRandomP17curandStateXORWOWj --------------------------
	.section	.text._Z10initRandomP17curandStateXORWOWj,"ax",@progbits
	.align	128
        .global         _Z10initRandomP17curandStateXORWOWj
        .type           _Z10initRandomP17curandStateXORWOWj,@function
        .size           _Z10initRandomP17curandStateXORWOWj,(.L_x_14 - _Z10initRandomP17curandStateXORWOWj)
        .other          _Z10initRandomP17curandStateXORWOWj,@"STO_CUDA_ENTRY STV_DEFAULT"
_Z10initRandomP17curandStateXORWOWj:
.text._Z10initRandomP17curandStateXORWOWj:
[----:B------:R-:W-:Y:S01]  /*0000*/  LDC R1, c[0x0][0x37c] ;  /* 0x0000df00ff017b82 */ /* 0x000fe20000000800 */
[----:B------:R-:W0:Y:S07]  /*0010*/  S2R R3, SR_TID.X ;  /* 0x0000000000037919 */ /* 0x000e2e0000002100 */
[----:B------:R-:W1:Y:S01]  /*0020*/  LDC R2, c[0x0][0x388] ;  /* 0x0000e200ff027b82 */ /* 0x000e620000000800 */
[----:B------:R-:W2:Y:S01]  /*0030*/  LDCU.64 UR4, c[0x0][0x358] ;  /* 0x00006b00ff0477ac */ /* 0x000ea20008000a00 */
[----:B------:R-:W-:Y:S01]  /*0040*/  IMAD.MOV.U32 R9, RZ, RZ, -0x75bd8fc ;  /* 0xf8a42704ff097424 */ /* 0x000fe200078e00ff */
[----:B------:R-:W-:Y:S01]  /*0050*/  BSSY.RECONVERGENT B0, `(.L_x_4) ;  /* 0x00000e1000007945 */ /* 0x000fe20003800200 */
[----:B------:R-:W-:-:S04]  /*0060*/  IMAD.MOV.U32 R10, RZ, RZ, -0x23270784 ;  /* 0xdcd8f87cff0a7424 */ /* 0x000fc800078e00ff */
[----:B------:R-:W0:Y:S08]  /*0070*/  S2UR UR6, SR_CTAID.X ;  /* 0x00000000000679c3 */ /* 0x000e300000002500 */
[----:B------:R-:W0:Y:S08]  /*0080*/  LDC R0, c[0x0][0x360] ;  /* 0x0000d800ff007b82 */ /* 0x000e300000000800 */
[----:B------:R-:W3:Y:S01]  /*0090*/  LDC.64 R6, c[0x0][0x380] ;  /* 0x0000e000ff067b82 */ /* 0x000ee20000000a00 */
[----:B-1----:R-:W-:-:S05]  /*00a0*/  LOP3.LUT R2, R2, 0xaad26b49, RZ, 0x3c, !PT ;  /* 0xaad26b4902027812 */ /* 0x002fca00078e3cff */
[----:B------:R-:W-:-:S04]  /*00b0*/  IMAD R2, R2, 0x4182bed5, RZ ;  /* 0x4182bed502027824 */ /* 0x000fc800078e02ff */
[C---:B------:R-:W-:Y:S01]  /*00c0*/  VIADD R4, R2.reuse, 0xd9f6dc18 ;  /* 0xd9f6dc1802047836 */ /* 0x040fe20000000000 */
[C---:B------:R-:W-:Y:S01]  /*00d0*/  LOP3.LUT R8, R2.reuse, 0x159a55e5, RZ, 0x3c, !PT ;  /* 0x159a55e502087812 */ /* 0x040fe200078e3cff */
[C---:B------:R-:W-:Y:S02]  /*00e0*/  VIADD R5, R2.reuse, 0x75bcd15 ;  /* 0x075bcd1502057836 */ /* 0x040fe40000000000 */
[----:B------:R-:W-:Y:S02]  /*00f0*/  VIADD R11, R2, 0x583f19 ;  /* 0x00583f19020b7836 */ /* 0x000fe40000000000 */
[----:B0-----:R-:W-:-:S05]  /*0100*/  IMAD R0, R0, UR6, R3 ;  /* 0x0000000600007c24 */ /* 0x001fca000f8e0203 */
[C---:B------:R-:W-:Y:S01]  /*0110*/  ISETP.NE.AND P0, PT, R0.reuse, RZ, PT ;  /* 0x000000ff0000720c */ /* 0x040fe20003f05270 */
[----:B---3--:R-:W-:-:S05]  /*0120*/  IMAD.WIDE.U32 R6, R0, 0x30, R6 ;  /* 0x0000003000067825 */ /* 0x008fca00078e0006 */
[----:B--2---:R0:W-:Y:S04]  /*0130*/  STG.E.64 desc[UR4][R6.64], R4 ;  /* 0x0000000406007986 */ /* 0x0041e8000c101b04 */
[----:B------:R0:W-:Y:S04]  /*0140*/  STG.E.64 desc[UR4][R6.64+0x8], R8 ;  /* 0x0000080806007986 */ /* 0x0001e8000c101b04 */
[----:B------:R0:W-:Y:S01]  /*0150*/  STG.E.64 desc[UR4][R6.64+0x10], R10 ;  /* 0x0000100a06007986 */ /* 0x0001e2000c101b04 */
[----:B------:R-:W-:Y:S05]  /*0160*/  @!P0 BRA `(.L_x_5) ;  /* 0x0000000c003c8947 */ /* 0x000fea0003800000 */
[----:B------:R-:W-:-:S07]  /*0170*/  CS2R R12, SRZ ;  /* 0x00000000000c7805 */ /* 0x000fce000001ff00 */
.L_x_11:
[----:B-1----:R-:W-:Y:S01]  /*0180*/  LOP3.LUT R2, R0, 0x3, RZ, 0xc0, !PT ;  /* 0x0000000300027812 */ /* 0x002fe200078ec0ff */
[----:B------:R-:W-:Y:S03]  /*0190*/  BSSY.RECONVERGENT B1, `(.L_x_6) ;  /* 0x00000c6000017945 */ /* 0x000fe60003800200 */
[----:B------:R-:W-:-:S04]  /*01a0*/  ISETP.NE.U32.AND P0, PT, R2, RZ, PT ;  /* 0x000000ff0200720c */ /* 0x000fc80003f05070 */
[----:B------:R-:W-:-:S13]  /*01b0*/  ISETP.NE.AND.EX P0, PT, RZ, RZ, PT, P0 ;  /* 0x000000ffff00720c */ /* 0x000fda0003f05300 */
[----:B------:R-:W-:Y:S05]  /*01c0*/  @!P0 BRA `(.L_x_7) ;  /* 0x0000000c00088947 */ /* 0x000fea0003800000 */
[----:B0-----:R-:W0:Y:S01]  /*01d0*/  LDC.64 R8, c[0x4][RZ] ;  /* 0x01000000ff087b82 */ /* 0x001e220000000a00 */
[----:B------:R-:W-:Y:S02]  /*01e0*/  IMAD.MOV.U32 R14, RZ, RZ, RZ ;  /* 0x000000ffff0e7224 */ /* 0x000fe400078e00ff */
[----:B0-----:R-:W-:-:S07]  /*01f0*/  IMAD.WIDE.U32 R8, R12, 0xc80, R8 ;  /* 0x00000c800c087825 */ /* 0x001fce00078e0008 */
.L_x_10:
[----:B-1----:R-:W-:Y:S01]  /*0200*/  IMAD.MOV.U32 R15, RZ, RZ, RZ ;  /* 0x000000ffff0f7224 */ /* 0x002fe200078e00ff */
[----:B------:R-:W-:Y:S01]  /*0210*/  CS2R R2, SRZ ;  /* 0x0000000000027805 */ /* 0x000fe2000001ff00 */
[----:B------:R-:W-:Y:S01]  /*0220*/  IMAD.MOV.U32 R17, RZ, RZ, RZ ;  /* 0x000000ffff117224 */ /* 0x000fe200078e00ff */
[----:B------:R-:W-:-:S07]  /*0230*/  CS2R R4, SRZ ;  /* 0x0000000000047805 */ /* 0x000fce000001ff00 */
.L_x_9:
[----:B------:R-:W-:-:S05]  /*0240*/  IMAD.WIDE.U32 R10, R17, 0x4, R6 ;  /* 0x00000004110a7825 */ /* 0x000fca00078e0006 */
[----:B------:R0:W5:Y:S01]  /*0250*/  LDG.E R16, desc[UR4][R10.64+0x4] ;  /* 0x000004040a107981 */ /* 0x000162000c1e1900 */
[----:B------:R-:W-:-:S07]  /*0260*/  IMAD.MOV.U32 R19, RZ, RZ, RZ ;  /* 0x000000ffff137224 */ /* 0x000fce00078e00ff */
.L_x_8:
[----:B-----5:R-:W-:Y:S01]  /*0270*/  SHF.R.U32.HI R24, RZ, R19, R16 ;  /* 0x00000013ff187219 */ /* 0x020fe20000011610 */
[----:B0-----:R-:W-:-:S03]  /*0280*/  IMAD.SHL.U32 R10, R17, 0x20, RZ ;  /* 0x00000020110a7824 */ /* 0x001fc600078e00ff */
[----:B------:R-:W-:Y:S01]  /*0290*/  LOP3.LUT R11, R24, 0x1, RZ, 0xc0, !PT ;  /* 0x00000001180b7812 */ /* 0x000fe200078ec0ff */
[----:B------:R-:W-:-:S03]  /*02a0*/  IMAD.IADD R10, R10, 0x1, R19 ;  /* 0x000000010a0a7824 */ /* 0x000fc600078e0213 */
[----:B------:R-:W-:Y:S01]  /*02b0*/  ISETP.NE.U32.AND P0, PT, R11, 0x1, PT ;  /* 0x000000010b00780c */ /* 0x000fe20003f05070 */
[----:B------:R-:W-:-:S03]  /*02c0*/  IMAD R11, R10, 0x5, RZ ;  /* 0x000000050a0b7824 */ /* 0x000fc600078e02ff */
[----:B------:R-:W-:Y:S01]  /*02d0*/  R2P PR, R24, 0x7e ;  /* 0x0000007e18007804 */ /* 0x000fe20000000000 */
[----:B------:R-:W-:-:S08]  /*02e0*/  IMAD.WIDE.U32 R10, R11, 0x4, R8 ;  /* 0x000000040b0a7825 */ /* 0x000fd000078e0008 */
[----:B------:R-:W2:Y:S04]  /*02f0*/  @!P0 LDG.E R18, desc[UR4][R10.64] ;  /* 0x000000040a128981 */ /* 0x000ea8000c1e1900 */
[----:B------:R-:W3:Y:S04]  /*0300*/  @!P0 LDG.E R20, desc[UR4][R10.64+0x10] ;  /* 0x000010040a148981 */ /* 0x000ee8000c1e1900 */
[----:B------:R-:W4:Y:S04]  /*0310*/  @P1 LDG.E R22, desc[UR4][R10.64+0x14] ;  /* 0x000014040a161981 */ /* 0x000f28000c1e1900 */
[----:B------:R-:W4:Y:S04]  /*0320*/  @P2 LDG.E R26, desc[UR4][R10.64+0x28] ;  /* 0x000028040a1a2981 */ /* 0x000f28000c1e1900 */
[----:B------:R-:W4:Y:S04]  /*0330*/  @!P0 LDG.E R21, desc[UR4][R10.64+0x4] ;  /* 0x000004040a158981 */ /* 0x000f28000c1e1900 */
[----:B------:R-:W4:Y:S04]  /*0340*/  @!P0 LDG.E R23, desc[UR4][R10.64+0xc] ;  /* 0x00000c040a178981 */ /* 0x000f28000c1e1900 */
[----:B------:R-:W4:Y:S04]  /*0350*/  @P1 LDG.E R25, desc[UR4][R10.64+0x18] ;  /* 0x000018040a191981 */ /* 0x000f28000c1e1900 */
[----:B------:R-:W4:Y:S04]  /*0360*/  @P3 LDG.E R28, desc[UR4][R10.64+0x3c] ;  /* 0x00003c040a1c3981 */ /* 0x000f28000c1e1900 */
[----:B------:R-:W4:Y:S01]  /*0370*/  @P6 LDG.E R27, desc[UR4][R10.64+0x7c] ;  /* 0x00007c040a1b6981 */ /* 0x000f22000c1e1900 */
[----:B--2---:R-:W-:-:S03]  /*0380*/  @!P0 LOP3.LUT R15, R15, R18, RZ, 0x3c, !PT ;  /* 0x000000120f0f8212 */ /* 0x004fc600078e3cff */
[----:B------:R-:W2:Y:S01]  /*0390*/  @!P0 LDG.E R18, desc[UR4][R10.64+0x8] ;  /* 0x000008040a128981 */ /* 0x000ea2000c1e1900 */
[----:B---3--:R-:W-:-:S03]  /*03a0*/  @!P0 LOP3.LUT R3, R3, R20, RZ, 0x3c, !PT ;  /* 0x0000001403038212 */ /* 0x008fc600078e3cff */
[----:B------:R-:W3:Y:S01]  /*03b0*/  @P1 LDG.E R20, desc[UR4][R10.64+0x24] ;  /* 0x000024040a141981 */ /* 0x000ee2000c1e1900 */
[----:B----4-:R-:W-:-:S03]  /*03c0*/  @P1 LOP3.LUT R15, R15, R22, RZ, 0x3c, !PT ;  /* 0x000000160f0f1212 */ /* 0x010fc600078e3cff */
[----:B------:R-:W4:Y:S01]  /*03d0*/  @P2 LDG.E R22, desc[UR4][R10.64+0x38] ;  /* 0x000038040a162981 */ /* 0x000f22000c1e1900 */
[----:B------:R-:W-:-:S03]  /*03e0*/  @P2 LOP3.LUT R15, R15, R26, RZ, 0x3c, !PT ;  /* 0x0000001a0f0f2212 */ /* 0x000fc600078e3cff */
[----:B------:R-:W4:Y:S01]  /*03f0*/  @P4 LDG.E R26, desc[UR4][R10.64+0x50] ;  /* 0x000050040a1a4981 */ /* 0x000f22000c1e1900 */
[----:B------:R-:W-:-:S03]  /*0400*/  @!P0 LOP3.LUT R4, R4, R21, RZ, 0x3c, !PT ;  /* 0x0000001504048212 */ /* 0x000fc600078e3cff */
[----:B------:R-:W4:Y:S01]  /*0410*/  @P1 LDG.E R21, desc[UR4][R10.64+0x20] ;  /* 0x000020040a151981 */ /* 0x000f22000c1e1900 */
[----:B------:R-:W-:-:S03]  /*0420*/  @!P0 LOP3.LUT R2, R2, R23, RZ, 0x3c, !PT ;  /* 0x0000001702028212 */ /* 0x000fc600078e3cff */
[----:B------:R-:W4:Y:S01]  /*0430*/  @P2 LDG.E R23, desc[UR4][R10.64+0x2c] ;  /* 0x00002c040a172981 */ /* 0x000f22000c1e1900 */
[----:B------:R-:W-:-:S03]  /*0440*/  @P1 LOP3.LUT R4, R4, R25, RZ, 0x3c, !PT ;  /* 0x0000001904041212 */ /* 0x000fc600078e3cff */
[----:B------:R-:W4:Y:S01]  /*0450*/  @P2 LDG.E R25, desc[UR4][R10.64+0x34] ;  /* 0x000034040a192981 */ /* 0x000f22000c1e1900 */
[----:B--2---:R-:W-:-:S03]  /*0460*/  @!P0 LOP3.LUT R5, R5, R18, RZ, 0x3c, !PT ;  /* 0x0000001205058212 */ /* 0x004fc600078e3cff */
[----:B------:R-:W2:Y:S01]  /*0470*/  @P1 LDG.E R18, desc[UR4][R10.64+0x1c] ;  /* 0x00001c040a121981 */ /* 0x000ea2000c1e1900 */
[----:B---3--:R-:W-:-:S03]  /*0480*/  @P1 LOP3.LUT R3, R3, R20, RZ, 0x3c, !PT ;  /* 0x0000001403031212 */ /* 0x008fc600078e3cff */
[----:B------:R-:W3:Y:S01]  /*0490*/  @P2 LDG.E R20, desc[UR4][R10.64+0x30] ;  /* 0x000030040a142981 */ /* 0x000ee2000c1e1900 */
[----:B----4-:R-:W-:-:S03]  /*04a0*/  @P2 LOP3.LUT R3, R3, R22, RZ, 0x3c, !PT ;  /* 0x0000001603032212 */ /* 0x010fc600078e3cff */
[----:B------:R-:W4:Y:S01]  /*04b0*/  @P3 LDG.E R22, desc[UR4][R10.64+0x4c] ;  /* 0x00004c040a163981 */ /* 0x000f22000c1e1900 */
[----:B------:R-:W-:-:S04]  /*04c0*/  @P3 LOP3.LUT R15, R15, R28, RZ, 0x3c, !PT ;  /* 0x0000001c0f0f3212 */ /* 0x000fc800078e3cff */
[----:B------:R-:W-:Y:S02]  /*04d0*/  @P4 LOP3.LUT R15, R15, R26, RZ, 0x3c, !PT ;  /* 0x0000001a0f0f4212 */ /* 0x000fe400078e3cff */
[----:B------:R-:W-:Y:S01]  /*04e0*/  @P1 LOP3.LUT R2, R2, R21, RZ, 0x3c, !PT ;  /* 0x0000001502021212 */ /* 0x000fe200078e3cff */
[----:B------:R-:W4:Y:S04]  /*04f0*/  @P5 LDG.E R26, desc[UR4][R10.64+0x64] ;  /* 0x000064040a1a5981 */ /* 0x000f28000c1e1900 */
[----:B------:R-:W4:Y:S01]  /*0500*/  @P3 LDG.E R21, desc[UR4][R10.64+0x40] ;  /* 0x000040040a153981 */ /* 0x000f22000c1e1900 */
[----:B------:R-:W-:Y:S02]  /*0510*/  @P2 LOP3.LUT R4, R4, R23, RZ, 0x3c, !PT ;  /* 0x0000001704042212 */ /* 0x000fe400078e3cff */
[----:B------:R-:W-:Y:S01]  /*0520*/  @P2 LOP3.LUT R2, R2, R25, RZ, 0x3c, !PT ;  /* 0x0000001902022212 */ /* 0x000fe200078e3cff */
[----:B------:R-:W4:Y:S04]  /*0530*/  @P3 LDG.E R23, desc[UR4][R10.64+0x48] ;  /* 0x000048040a173981 */ /* 0x000f28000c1e1900 */
[----:B------:R-:W4:Y:S01]  /*0540*/  @P4 LDG.E R25, desc[UR4][R10.64+0x54] ;  /* 0x000054040a194981 */ /* 0x000f22000c1e1900 */
[----:B--2---:R-:W-:-:S03]  /*0550*/  @P1 LOP3.LUT R5, R5, R18, RZ, 0x3c, !PT ;  /* 0x0000001205051212 */ /* 0x004fc600078e3cff */
[----:B------:R-:W2:Y:S01]  /*0560*/  @P3 LDG.E R18, desc[UR4][R10.64+0x44] ;  /* 0x000044040a123981 */ /* 0x000ea2000c1e1900 */
[----:B---3--:R-:W-:-:S03]  /*0570*/  @P2 LOP3.LUT R5, R5, R20, RZ, 0x3c, !PT ;  /* 0x0000001405052212 */ /* 0x008fc600078e3cff */
[----:B------:R-:W3:Y:S01]  /*0580*/  @P4 LDG.E R20, desc[UR4][R10.64+0x58] ;  /* 0x000058040a144981 */ /* 0x000ee2000c1e1900 */
[----:B----4-:R-:W-:-:S03]  /*0590*/  @P3 LOP3.LUT R3, R3, R22, RZ, 0x3c, !PT ;  /* 0x0000001603033212 */ /* 0x010fc600078e3cff */
[----:B------:R-:W4:Y:S01]  /*05a0*/  @P4 LDG.E R22, desc[UR4][R10.64+0x60] ;  /* 0x000060040a164981 */ /* 0x000f22000c1e1900 */
[----:B------:R-:W-:Y:S02]  /*05b0*/  LOP3.LUT P0, RZ, R24, 0x80, RZ, 0xc0, !PT ;  /* 0x0000008018ff7812 */ /* 0x000fe4000780c0ff */
[----:B------:R-:W-:Y:S02]  /*05c0*/  @P5 LOP3.LUT R15, R15, R26, RZ, 0x3c, !PT ;  /* 0x0000001a0f0f5212 */ /* 0x000fe400078e3cff */
[----:B------:R-:W4:Y:S01]  /*05d0*/  @P6 LDG.E R26, desc[UR4][R10.64+0x78] ;  /* 0x000078040a1a6981 */ /* 0x000f22000c1e1900 */
[----:B------:R-:W-:-:S03]  /*05e0*/  @P3 LOP3.LUT R4, R4, R21, RZ, 0x3c, !PT ;  /* 0x0000001504043212 */ /* 0x000fc600078e3cff */
[----:B------:R-:W4:Y:S01]  /*05f0*/  @P4 LDG.E R21, desc[UR4][R10.64+0x5c] ;  /* 0x00005c040a154981 */ /* 0x000f22000c1e1900 */
[----:B------:R-:W-:-:S03]  /*0600*/  @P3 LOP3.LUT R2, R2, R23, RZ, 0x3c, !PT ;  /* 0x0000001702023212 */ /* 0x000fc600078e3cff */
[----:B------:R-:W4:Y:S01]  /*0610*/  @P5 LDG.E R23, desc[UR4][R10.64+0x68] ;  /* 0x000068040a175981 */ /* 0x000f22000c1e1900 */
[----:B------:R-:W-:-:S03]  /*0620*/  @P4 LOP3.LUT R4, R4, R25, RZ, 0x3c, !PT ;  /* 0x0000001904044212 */ /* 0x000fc600078e3cff */
[----:B------:R-:W4:Y:S01]  /*0630*/  @P5 LDG.E R25, desc[UR4][R10.64+0x70] ;  /* 0x000070040a195981 */ /* 0x000f22000c1e1900 */
[----:B--2---:R-:W-:-:S03]  /*0640*/  @P3 LOP3.LUT R5, R5, R18, RZ, 0x3c, !PT ;  /* 0x0000001205053212 */ /* 0x004fc600078e3cff */
[----:B------:R-:W2:Y:S01]  /*0650*/  @P5 LDG.E R18, desc[UR4][R10.64+0x6c] ;  /* 0x00006c040a125981 */ /* 0x000ea2000c1e1900 */
[----:B---3--:R-:W-:-:S03]  /*0660*/  @P4 LOP3.LUT R5, R5, R20, RZ, 0x3c, !PT ;  /* 0x0000001405054212 */ /* 0x008fc600078e3cff */
[----:B------:R-:W3:Y:S01]  /*0670*/  @P5 LDG.E R20, desc[UR4][R10.64+0x74] ;  /* 0x000074040a145981 */ /* 0x000ee2000c1e1900 */
[----:B----4-:R-:W-:-:S03]  /*0680*/  @P4 LOP3.LUT R3, R3, R22, RZ, 0x3c, !PT ;  /* 0x0000001603034212 */ /* 0x010fc600078e3cff */
[----:B------:R-:W4:Y:S01]  /*0690*/  @P0 LDG.E R22, desc[UR4][R10.64+0x8c] ;  /* 0x00008c040a160981 */ /* 0x000f22000c1e1900 */
[----:B------:R-:W-:-:S03]  /*06a0*/  @P6 LOP3.LUT R15, R15, R26, RZ, 0x3c, !PT ;  /* 0x0000001a0f0f6212 */ /* 0x000fc600078e3cff */
        /* <DEDUP_REMOVED lines=13> */
[----:B------:R-:W-:Y:S02]  /*0780*/  @P6 LOP3.LUT R4, R4, R27, RZ, 0x3c, !PT ;  /* 0x0000001b04046212 */ /* 0x000fe400078e3cff */
[----:B------:R-:W-:Y:S02]  /*0790*/  @P6 LOP3.LUT R2, R2, R21, RZ, 0x3c, !PT ;  /* 0x0000001502026212 */ /* 0x000fe400078e3cff */
[----:B------:R-:W-:Y:S02]  /*07a0*/  @P0 LOP3.LUT R4, R4, R23, RZ, 0x3c, !PT ;  /* 0x0000001704040212 */ /* 0x000fe400078e3cff */
[----:B------:R-:W-:Y:S02]  /*07b0*/  @P0 LOP3.LUT R2, R2, R25, RZ, 0x3c, !PT ;  /* 0x0000001902020212 */ /* 0x000fe400078e3cff */
[----:B--2---:R-:W-:Y:S02]  /*07c0*/  @P6 LOP3.LUT R5, R5, R18, RZ, 0x3c, !PT ;  /* 0x0000001205056212 */ /* 0x004fe400078e3cff */
[----:B---3--:R-:W-:-:S02]  /*07d0*/  @P6 LOP3.LUT R3, R3, R20, RZ, 0x3c, !PT ;  /* 0x0000001403036212 */ /* 0x008fc400078e3cff */
[----:B----4-:R-:W-:Y:S02]  /*07e0*/  @P0 LOP3.LUT R5, R5, R22, RZ, 0x3c, !PT ;  /* 0x0000001605050212 */ /* 0x010fe400078e3cff */
[----:B------:R-:W-:Y:S02]  /*07f0*/  @P0 LOP3.LUT R3, R3, R26, RZ, 0x3c, !PT ;  /* 0x0000001a03030212 */ /* 0x000fe400078e3cff */
[----:B------:R-:W-:-:S13]  /*0800*/  R2P PR, R24.B1, 0x7f ;  /* 0x0000007f18007804 */ /* 0x000fda0000001000 */
[----:B------:R-:W2:Y:S04]  /*0810*/  @P0 LDG.E R18, desc[UR4][R10.64+0xa0] ;  /* 0x0000a0040a120981 */ /* 0x000ea8000c1e1900 */
[----:B------:R-:W3:Y:S04]  /*0820*/  @P1 LDG.E R22, desc[UR4][R10.64+0xb4] ;  /* 0x0000b4040a161981 */ /* 0x000ee8000c1e1900 */
[----:B------:R-:W4:Y:S04]  /*0830*/  @P2 LDG.E R26, desc[UR4][R10.64+0xc8] ;  /* 0x0000c8040a1a2981 */ /* 0x000f28000c1e1900 */
[----:B------:R-:W4:Y:S04]  /*0840*/  @P3 LDG.E R28, desc[UR4][R10.64+0xdc] ;  /* 0x0000dc040a1c3981 */ /* 0x000f28000c1e1900 */
[----:B------:R-:W4:Y:S04]  /*0850*/  @P0 LDG.E R23, desc[UR4][R10.64+0xa4] ;  /* 0x0000a4040a170981 */ /* 0x000f28000c1e1900 */
[----:B------:R-:W4:Y:S04]  /*0860*/  @P0 LDG.E R20, desc[UR4][R10.64+0xa8] ;  /* 0x0000a8040a140981 */ /* 0x000f28000c1e1900 */
[----:B------:R-:W4:Y:S04]  /*0870*/  @P4 LDG.E R25, desc[UR4][R10.64+0xf0] ;  /* 0x0000f0040a194981 */ /* 0x000f28000c1e1900 */
        /* <DEDUP_REMOVED lines=21> */
[----:B------:R-:W-:Y:S02]  /*09d0*/  LOP3.LUT P0, RZ, R24, 0x8000, RZ, 0xc0, !PT ;  /* 0x0000800018ff7812 */ /* 0x000fe4000780c0ff */
[----:B----4-:R-:W-:Y:S01]  /*09e0*/  @P5 LOP3.LUT R15, R15, R26, RZ, 0x3c, !PT ;  /* 0x0000001a0f0f5212 */ /* 0x010fe200078e3cff */
[----:B------:R-:W4:Y:S04]  /*09f0*/  @P3 LDG.E R24, desc[UR4][R10.64+0xe4] ;  /* 0x0000e4040a183981 */ /* 0x000f28000c1e1900 */
[----:B------:R-:W2:Y:S01]  /*0a00*/  @P6 LDG.E R26, desc[UR4][R10.64+0x118] ;  /* 0x000118040a1a6981 */ /* 0x000ea2000c1e1900 */
        /* <DEDUP_REMOVED lines=8> */
[----:B---3--:R-:W-:-:S03]  /*0a90*/  @P2 LOP3.LUT R3, R3, R22, RZ, 0x3c, !PT ;  /* 0x0000001603032212 */ /* 0x008fc600078e3cff */
[----:B------:R-:W3:Y:S01]  /*0aa0*/  @P4 LDG.E R22, desc[UR4][R10.64+0x100] ;  /* 0x000100040a164981 */ /* 0x000ee2000c1e1900 */
[----:B--2---:R-:W-:-:S03]  /*0ab0*/  @P6 LOP3.LUT R15, R15, R26, RZ, 0x3c, !PT ;  /* 0x0000001a0f0f6212 */ /* 0x004fc600078e3cff */
[----:B------:R-:W2:Y:S01]  /*0ac0*/  @P0 LDG.E R26, desc[UR4][R10.64+0x12c] ;  /* 0x00012c040a1a0981 */ /* 0x000ea2000c1e1900 */
[----:B----4-:R-:W-:-:S03]  /*0ad0*/  @P2 LOP3.LUT R2, R2, R23, RZ, 0x3c, !PT ;  /* 0x0000001702022212 */ /* 0x010fc600078e3cff */
[----:B------:R-:W4:Y:S01]  /*0ae0*/  @P4 LDG.E R23, desc[UR4][R10.64+0xfc] ;  /* 0x0000fc040a174981 */ /* 0x000f22000c1e1900 */
[----:B------:R-:W-:-:S03]  /*0af0*/  @P2 LOP3.LUT R5, R5, R20, RZ, 0x3c, !PT ;  /* 0x0000001405052212 */ /* 0x000fc600078e3cff */
[----:B------:R-:W4:Y:S01]  /*0b00*/  @P4 LDG.E R20, desc[UR4][R10.64+0xf8] ;  /* 0x0000f8040a144981 */ /* 0x000f22000c1e1900 */
[----:B------:R-:W-:Y:S02]  /*0b10*/  @P3 LOP3.LUT R2, R2, R27, RZ, 0x3c, !PT ;  /* 0x0000001b02023212 */ /* 0x000fe400078e3cff */
[----:B------:R-:W-:Y:S01]  /*0b20*/  @P3 LOP3.LUT R4, R4, R25, RZ, 0x3c, !PT ;  /* 0x0000001904043212 */ /* 0x000fe200078e3cff */
[----:B------:R-:W4:Y:S01]  /*0b30*/  @P5 LDG.E R27, desc[UR4][R10.64+0x110] ;  /* 0x000110040a1b5981 */ /* 0x000f22000c1e1900 */
[----:B------:R-:W-:-:S03]  /*0b40*/  @P3 LOP3.LUT R5, R5, R24, RZ, 0x3c, !PT ;  /* 0x0000001805053212 */ /* 0x000fc600078e3cff */
[----:B------:R-:W4:Y:S04]  /*0b50*/  @P5 LDG.E R25, desc[UR4][R10.64+0x108] ;  /* 0x000108040a195981 */ /* 0x000f28000c1e1900 */
        /* <DEDUP_REMOVED lines=19> */
[----:B------:R-:W-:-:S05]  /*0c90*/  VIADD R19, R19, 0x10 ;  /* 0x0000001013137836 */ /* 0x000fca0000000000 */
[----:B------:R-:W-:Y:S02]  /*0ca0*/  ISETP.NE.AND P1, PT, R19, 0x20, PT ;  /* 0x000000201300780c */ /* 0x000fe40003f25270 */
[----:B------:R-:W-:Y:S02]  /*0cb0*/  @P5 LOP3.LUT R3, R3, R18, RZ, 0x3c, !PT ;  /* 0x0000001203035212 */ /* 0x000fe400078e3cff */
[----:B------:R-:W-:Y:S02]  /*0cc0*/  @P6 LOP3.LUT R4, R4, R21, RZ, 0x3c, !PT ;  /* 0x0000001504046212 */ /* 0x000fe400078e3cff */
[----:B---3--:R-:W-:-:S04]  /*0cd0*/  @P6 LOP3.LUT R3, R3, R22, RZ, 0x3c, !PT ;  /* 0x0000001603036212 */ /* 0x008fc800078e3cff */
[----:B--2---:R-:W-:Y:S02]  /*0ce0*/  @P0 LOP3.LUT R3, R3, R26, RZ, 0x3c, !PT ;  /* 0x0000001a03030212 */ /* 0x004fe400078e3cff */
[----:B----4-:R-:W-:Y:S02]  /*0cf0*/  @P6 LOP3.LUT R2, R2, R23, RZ, 0x3c, !PT ;  /* 0x0000001702026212 */ /* 0x010fe400078e3cff */
[----:B------:R-:W-:Y:S02]  /*0d00*/  @P6 LOP3.LUT R5, R5, R20, RZ, 0x3c, !PT ;  /* 0x0000001405056212 */ /* 0x000fe400078e3cff */
[----:B------:R-:W-:Y:S02]  /*0d10*/  @P0 LOP3.LUT R2, R2, R27, RZ, 0x3c, !PT ;  /* 0x0000001b02020212 */ /* 0x000fe400078e3cff */
[----:B------:R-:W-:Y:S02]  /*0d20*/  @P0 LOP3.LUT R4, R4, R25, RZ, 0x3c, !PT ;  /* 0x0000001904040212 */ /* 0x000fe400078e3cff */
[----:B------:R-:W-:Y:S01]  /*0d30*/  @P0 LOP3.LUT R5, R5, R24, RZ, 0x3c, !PT ;  /* 0x0000001805050212 */ /* 0x000fe200078e3cff */
[----:B------:R-:W-:Y:S06]  /*0d40*/  @P1 BRA `(.L_x_8) ;  /* 0xfffffff400481947 */ /* 0x000fec000383ffff */
[----:B------:R-:W-:-:S05]  /*0d50*/  VIADD R17, R17, 0x1 ;  /* 0x0000000111117836 */ /* 0x000fca0000000000 */
[----:B------:R-:W-:-:S13]  /*0d60*/  ISETP.NE.AND P0, PT, R17, 0x5, PT ;  /* 0x000000051100780c */ /* 0x000fda0003f05270 */
[----:B------:R-:W-:Y:S05]  /*0d70*/  @P0 BRA `(.L_x_9) ;  /* 0xfffffff400300947 */ /* 0x000fea000383ffff */
[----:B------:R1:W-:Y:S01]  /*0d80*/  STG.E.64 desc[UR4][R6.64+0x8], R4 ;  /* 0x0000080406007986 */ /* 0x0003e2000c101b04 */
[----:B------:R-:W-:Y:S01]  /*0d90*/  VIADD R14, R14, 0x1 ;  /* 0x000000010e0e7836 */ /* 0x000fe20000000000 */
[----:B------:R-:W-:Y:S02]  /*0da0*/  LOP3.LUT R11, R0, 0x3, RZ, 0xc0, !PT ;  /* 0x00000003000b7812 */ /* 0x000fe400078ec0ff */
[----:B------:R1:W-:Y:S02]  /*0db0*/  STG.E.64 desc[UR4][R6.64+0x10], R2 ;  /* 0x0000100206007986 */ /* 0x0003e4000c101b04 */
[----:B------:R-:W-:Y:S02]  /*0dc0*/  ISETP.GE.U32.AND P0, PT, R14, R11, PT ;  /* 0x0000000b0e00720c */ /* 0x000fe40003f06070 */
[----:B------:R1:W-:Y:S11]  /*0dd0*/  STG.E desc[UR4][R6.64+0x4], R15 ;  /* 0x0000040f06007986 */ /* 0x0003f6000c101904 */
[----:B------:R-:W-:Y:S05]  /*0de0*/  @!P0 BRA `(.L_x_10) ;  /* 0xfffffff400048947 */ /* 0x000fea000383ffff */
.L_x_7:
[----:B------:R-:W-:Y:S05]  /*0df0*/  BSYNC.RECONVERGENT B1 ;  /* 0x0000000000017941 */ /* 0x000fea0003800200 */
.L_x_6:
[----:B------:R-:W-:Y:S01]  /*0e00*/  ISETP.GT.U32.AND P0, PT, R0, 0x3, PT ;  /* 0x000000030000780c */ /* 0x000fe20003f04070 */
[----:B------:R-:W-:Y:S01]  /*0e10*/  VIADD R12, R12, 0x1 ;  /* 0x000000010c0c7836 */ /* 0x000fe20000000000 */
[--C-:B------:R-:W-:Y:S02]  /*0e20*/  SHF.R.U64 R0, R0, 0x2, R13.reuse ;  /* 0x0000000200007819 */ /* 0x100fe4000000120d */
[----:B------:R-:W-:Y:S02]  /*0e30*/  ISETP.GT.U32.AND.EX P0, PT, R13, RZ, PT, P0 ;  /* 0x000000ff0d00720c */ /* 0x000fe40003f04100 */
[----:B------:R-:W-:-:S11]  /*0e40*/  SHF.R.U32.HI R13, RZ, 0x2, R13 ;  /* 0x00000002ff0d7819 */ /* 0x000fd6000001160d */
[----:B------:R-:W-:Y:S05]  /*0e50*/  @P0 BRA `(.L_x_11) ;  /* 0xfffffff000c80947 */ /* 0x000fea000383ffff */
.L_x_5:
[----:B------:R-:W-:Y:S05]  /*0e60*/  BSYNC.RECONVERGENT B0 ;  /* 0x0000000000007941 */ /* 0x000fea0003800200 */
.L_x_4:
[----:B------:R-:W-:Y:S04]  /*0e70*/  STG.E.64 desc[UR4][R6.64+0x18], RZ ;  /* 0x000018ff06007986 */ /* 0x000fe8000c101b04 */
[----:B------:R-:W-:Y:S04]  /*0e80*/  STG.E desc[UR4][R6.64+0x20], RZ ;  /* 0x000020ff06007986 */ /* 0x000fe8000c101904 */
[----:B------:R-:W-:Y:S01]  /*0e90*/  STG.E.64 desc[UR4][R6.64+0x28], RZ ;  /* 0x000028ff06007986 */ /* 0x000fe2000c101b04 */
[----:B------:R-:W-:Y:S05]  /*0ea0*/  EXIT ;  /* 0x000000000000794d */ /* 0x000fea0003800000 */
.L_x_12:
        /* <DEDUP_REMOVED lines=13> */
.L_x_14:


//--------------------- .nv.global.init           --------------------------
	.section	.nv.global.init,"aw",@progbits
	.align	4
.nv.global.init:
	.type		mrg32k3aM1SubSeq,@object
	.size		mrg32k3aM1SubSeq,(mrg32k3aM2SubSeq - mrg32k3aM1SubSeq)
mrg32k3aM1SubSeq:
        /*0000*/ 	.byte	0x0b, 0xcc, 0xee, 0x04, 0x73, 0x29, 0x8b, 0x6f, 0xf6, 0x53, 0x03, 0xf6, 0x23, 0xf6, 0xea, 0xda
        /* <DEDUP_REMOVED lines=125> */
	.type		mrg32k3aM2SubSeq,@object
	.size		mrg32k3aM2SubSeq,(mrg32k3aM1 - mrg32k3aM2SubSeq)
mrg32k3aM2SubSeq:
        /* <DEDUP_REMOVED lines=126> */
	.type		mrg32k3aM1,@object
	.size		mrg32k3aM1,(mrg32k3aM1Seq - mrg32k3aM1)
mrg32k3aM1:
        /* <DEDUP_REMOVED lines=144> */
	.type		mrg32k3aM1Seq,@object
	.size		mrg32k3aM1Seq,(mrg32k3aM2 - mrg32k3aM1Seq)
mrg32k3aM1Seq:
        /* <DEDUP_REMOVED lines=144> */
	.type		mrg32k3aM2,@object
	.size		mrg32k3aM2,(mrg32k3aM2Seq - mrg32k3aM2)
mrg32k3aM2:
        /* <DEDUP_REMOVED lines=144> */
	.type		mrg32k3aM2Seq,@object
	.size		mrg32k3aM2Seq,(precalc_xorwow_matrix - mrg32k3aM2Seq)
mrg32k3aM2Seq:
        /* <DEDUP_REMOVED lines=144> */
	.type		precalc_xorwow_matrix,@object
	.size		precalc_xorwow_matrix,(precalc_xorwow_offset_matrix - precalc_xorwow_matrix)
precalc_xorwow_matrix:
        /* <DEDUP_REMOVED lines=6400> */
	.type		precalc_xorwow_offset_matrix,@object
	.size		precalc_xorwow_offset_matrix,(.L_1 - precalc_xorwow_offset_matrix)
precalc_xorwow_offset_matrix:
        /* <DEDUP_REMOVED lines=6400> */
.L_1:


//--------------------- .nv.shared.reserved.0     --------------------------
	.section	.nv.shared.reserved.0,"aw",@nobits
	.weak		__nv_reservedSMEM_offset_0_alias
	.size		__nv_reservedSMEM_offset_0_alias, 0, 64
	.other		__nv_reservedSMEM_offset_0_alias,@"STO_CUDA_RESERVED_SHARED STV_DEFAULT"
__nv_reservedSMEM_offset_0_alias:
	.zero		0
	.zero		64


//--------------------- .nv.constant0._Z18riempimento_randomPfiP17curandStateXORWOWff --------------------------
	.section	.nv.constant0._Z18riempimento_randomPfiP17curandStateXORWOWff,"a",@progbits
	.sectionflags	@""
	.align	4
.nv.constant0._Z18riempimento_randomPfiP17curandStateXORWOWff:
	.zero		928


//--------------------- .nv.constant0._Z10initRandomP17curandStateXORWOWj --------------------------
	.section	.nv.constant0._Z10initRandomP17curandStateXORWOWj,"a",@progbits
	.sectionflags	@""
	.align	4
.nv.constant0._Z10initRandomP17curandStateXORWOWj:
	.zero		908


//--------------------- SYMBOLS --------------------------

	.type		.nv.reservedSmem.offset0,@object
	.size		.nv.reservedSmem.offset0,0x4
